//
// Generated by NVIDIA NVVM Compiler
//
// Compiler Build ID: CL-36424714
// Cuda compilation tools, release 13.0, V13.0.88
// Based on NVVM 20.0.0
//

.version 9.0
.target sm_100
.address_size 64

	// .globl	_Z13productKernelPKfS0_PfS1_S1_i

.visible .entry _Z13productKernelPKfS0_PfS1_S1_i(
	.param .u64 .ptr .align 1 _Z13productKernelPKfS0_PfS1_S1_i_param_0,
	.param .u64 .ptr .align 1 _Z13productKernelPKfS0_PfS1_S1_i_param_1,
	.param .u64 .ptr .align 1 _Z13productKernelPKfS0_PfS1_S1_i_param_2,
	.param .u64 .ptr .align 1 _Z13productKernelPKfS0_PfS1_S1_i_param_3,
	.param .u64 .ptr .align 1 _Z13productKernelPKfS0_PfS1_S1_i_param_4,
	.param .u32 _Z13productKernelPKfS0_PfS1_S1_i_param_5
)
{
	.reg .pred 	%p<2>;
	.reg .b32 	%r<6>;
	.reg .b32 	%f<6>;
	.reg .b64 	%rd<17>;

	ld.param.u64 	%rd1, [_Z13productKernelPKfS0_PfS1_S1_i_param_0];
	ld.param.u64 	%rd2, [_Z13productKernelPKfS0_PfS1_S1_i_param_1];
	ld.param.u64 	%rd3, [_Z13productKernelPKfS0_PfS1_S1_i_param_2];
	ld.param.u64 	%rd4, [_Z13productKernelPKfS0_PfS1_S1_i_param_3];
	ld.param.u64 	%rd5, [_Z13productKernelPKfS0_PfS1_S1_i_param_4];
	ld.param.u32 	%r2, [_Z13productKernelPKfS0_PfS1_S1_i_param_5];
	mov.u32 	%r3, %ctaid.x;
	mov.u32 	%r4, %ntid.x;
	mov.u32 	%r5, %tid.x;
	mad.lo.s32 	%r1, %r3, %r4, %r5;
	setp.ge.s32 	%p1, %r1, %r2;
	@%p1 bra 	$L__BB0_2;
	cvta.to.global.u64 	%rd6, %rd1;
	cvta.to.global.u64 	%rd7, %rd2;
	cvta.to.global.u64 	%rd8, %rd3;
	cvta.to.global.u64 	%rd9, %rd4;
	cvta.to.global.u64 	%rd10, %rd5;
	mul.wide.s32 	%rd11, %r1, 4;
	add.s64 	%rd12, %rd6, %rd11;
	ld.global.f32 	%f1, [%rd12];
	add.s64 	%rd13, %rd7, %rd11;
	ld.global.f32 	%f2, [%rd13];
	mul.f32 	%f3, %f1, %f1;
	add.s64 	%rd14, %rd8, %rd11;
	st.global.f32 	[%rd14], %f3;
	mul.f32 	%f4, %f2, %f2;
	add.s64 	%rd15, %rd9, %rd11;
	st.global.f32 	[%rd15], %f4;
	mul.f32 	%f5, %f1, %f2;
	add.s64 	%rd16, %rd10, %rd11;
	st.global.f32 	[%rd16], %f5;
$L__BB0_2:
	ret;

}
	// .globl	_Z8boxBlurHILi3EEvPKfPfii
.visible .entry _Z8boxBlurHILi3EEvPKfPfii(
	.param .u64 .ptr .align 1 _Z8boxBlurHILi3EEvPKfPfii_param_0,
	.param .u64 .ptr .align 1 _Z8boxBlurHILi3EEvPKfPfii_param_1,
	.param .u32 _Z8boxBlurHILi3EEvPKfPfii_param_2,
	.param .u32 _Z8boxBlurHILi3EEvPKfPfii_param_3
)
{
	.reg .pred 	%p<4>;
	.reg .b32 	%r<35>;
	.reg .b32 	%f<15>;
	.reg .b64 	%rd<24>;

	ld.param.u64 	%rd1, [_Z8boxBlurHILi3EEvPKfPfii_param_0];
	ld.param.u64 	%rd2, [_Z8boxBlurHILi3EEvPKfPfii_param_1];
	ld.param.u32 	%r3, [_Z8boxBlurHILi3EEvPKfPfii_param_2];
	ld.param.u32 	%r4, [_Z8boxBlurHILi3EEvPKfPfii_param_3];
	mov.u32 	%r5, %ctaid.x;
	mov.u32 	%r6, %ntid.x;
	mov.u32 	%r7, %tid.x;
	mad.lo.s32 	%r1, %r5, %r6, %r7;
	mov.u32 	%r2, %ctaid.y;
	setp.ge.s32 	%p1, %r1, %r3;
	setp.ge.s32 	%p2, %r2, %r4;
	or.pred  	%p3, %p1, %p2;
	@%p3 bra 	$L__BB1_2;
	cvta.to.global.u64 	%rd3, %rd2;
	cvta.to.global.u64 	%rd4, %rd1;
	mul.lo.s32 	%r8, %r3, %r2;
	add.s32 	%r9, %r3, -1;
	add.s32 	%r10, %r1, -3;
	min.s32 	%r11, %r9, %r10;
	max.s32 	%r12, %r11, 0;
	add.s32 	%r13, %r12, %r8;
	mul.wide.s32 	%rd5, %r13, 4;
	add.s64 	%rd6, %rd4, %rd5;
	ld.global.f32 	%f1, [%rd6];
	add.f32 	%f2, %f1, 0f00000000;
	add.s32 	%r14, %r1, -2;
	min.s32 	%r15, %r9, %r14;
	max.s32 	%r16, %r15, 0;
	add.s32 	%r17, %r16, %r8;
	mul.wide.s32 	%rd7, %r17, 4;
	add.s64 	%rd8, %rd4, %rd7;
	ld.global.f32 	%f3, [%rd8];
	add.f32 	%f4, %f2, %f3;
	max.s32 	%r18, %r1, 1;
	cvt.s64.s32 	%rd9, %r8;
	cvt.u64.u32 	%rd10, %r18;
	add.s64 	%rd11, %rd10, %rd9;
	shl.b64 	%rd12, %rd11, 2;
	add.s64 	%rd13, %rd4, %rd12;
	ld.global.f32 	%f5, [%rd13+-4];
	add.f32 	%f6, %f4, %f5;
	min.s32 	%r19, %r9, %r1;
	max.s32 	%r20, %r19, 0;
	add.s32 	%r21, %r20, %r8;
	mul.wide.s32 	%rd14, %r21, 4;
	add.s64 	%rd15, %rd4, %rd14;
	ld.global.f32 	%f7, [%rd15];
	add.f32 	%f8, %f6, %f7;
	add.s32 	%r22, %r1, 1;
	min.s32 	%r23, %r9, %r22;
	max.s32 	%r24, %r23, 0;
	add.s32 	%r25, %r24, %r8;
	mul.wide.s32 	%rd16, %r25, 4;
	add.s64 	%rd17, %rd4, %rd16;
	ld.global.f32 	%f9, [%rd17];
	add.f32 	%f10, %f8, %f9;
	add.s32 	%r26, %r1, 2;
	min.s32 	%r27, %r9, %r26;
	max.s32 	%r28, %r27, 0;
	add.s32 	%r29, %r28, %r8;
	mul.wide.s32 	%rd18, %r29, 4;
	add.s64 	%rd19, %rd4, %rd18;
	ld.global.f32 	%f11, [%rd19];
	add.f32 	%f12, %f10, %f11;
	add.s32 	%r30, %r1, 3;
	min.s32 	%r31, %r9, %r30;
	max.s32 	%r32, %r31, 0;
	add.s32 	%r33, %r32, %r8;
	mul.wide.s32 	%rd20, %r33, 4;
	add.s64 	%rd21, %rd4, %rd20;
	ld.global.f32 	%f13, [%rd21];
	add.f32 	%f14, %f12, %f13;
	add.s32 	%r34, %r8, %r1;
	mul.wide.s32 	%rd22, %r34, 4;
	add.s64 	%rd23, %rd3, %rd22;
	st.global.f32 	[%rd23], %f14;
$L__BB1_2:
	ret;

}
	// .globl	_Z8boxBlurVILi3EEvPKfPfii
.visible .entry _Z8boxBlurVILi3EEvPKfPfii(
	.param .u64 .ptr .align 1 _Z8boxBlurVILi3EEvPKfPfii_param_0,
	.param .u64 .ptr .align 1 _Z8boxBlurVILi3EEvPKfPfii_param_1,
	.param .u32 _Z8boxBlurVILi3EEvPKfPfii_param_2,
	.param .u32 _Z8boxBlurVILi3EEvPKfPfii_param_3
)
{
	.reg .pred 	%p<4>;
	.reg .b32 	%r<34>;
	.reg .b32 	%f<15>;
	.reg .b64 	%rd<21>;

	ld.param.u64 	%rd1, [_Z8boxBlurVILi3EEvPKfPfii_param_0];
	ld.param.u64 	%rd2, [_Z8boxBlurVILi3EEvPKfPfii_param_1];
	ld.param.u32 	%r3, [_Z8boxBlurVILi3EEvPKfPfii_param_2];
	ld.param.u32 	%r5, [_Z8boxBlurVILi3EEvPKfPfii_param_3];
	mov.u32 	%r1, %ctaid.x;
	mov.u32 	%r6, %ctaid.y;
	mov.u32 	%r7, %ntid.y;
	mov.u32 	%r8, %tid.y;
	mad.lo.s32 	%r9, %r6, %r7, %r8;
	setp.ge.s32 	%p1, %r1, %r3;
	setp.ge.s32 	%p2, %r9, %r5;
	or.pred  	%p3, %p1, %p2;
	@%p3 bra 	$L__BB2_2;
	cvta.to.global.u64 	%rd3, %rd2;
	cvta.to.global.u64 	%rd4, %rd1;
	add.s32 	%r10, %r5, -1;
	add.s32 	%r11, %r9, -3;
	min.s32 	%r12, %r10, %r11;
	max.s32 	%r13, %r12, 0;
	mad.lo.s32 	%r14, %r13, %r3, %r1;
	mul.wide.u32 	%rd5, %r14, 4;
	add.s64 	%rd6, %rd4, %rd5;
	ld.global.f32 	%f1, [%rd6];
	add.f32 	%f2, %f1, 0f00000000;
	add.s32 	%r15, %r9, -2;
	min.s32 	%r16, %r10, %r15;
	max.s32 	%r17, %r16, 0;
	mad.lo.s32 	%r18, %r17, %r3, %r1;
	mul.wide.u32 	%rd7, %r18, 4;
	add.s64 	%rd8, %rd4, %rd7;
	ld.global.f32 	%f3, [%rd8];
	add.f32 	%f4, %f2, %f3;
	max.u32 	%r19, %r9, 1;
	add.s32 	%r20, %r19, -1;
	mad.lo.s32 	%r21, %r20, %r3, %r1;
	mul.wide.u32 	%rd9, %r21, 4;
	add.s64 	%rd10, %rd4, %rd9;
	ld.global.f32 	%f5, [%rd10];
	add.f32 	%f6, %f4, %f5;
	min.u32 	%r22, %r10, %r9;
	mad.lo.s32 	%r23, %r22, %r3, %r1;
	mul.wide.u32 	%rd11, %r23, 4;
	add.s64 	%rd12, %rd4, %rd11;
	ld.global.f32 	%f7, [%rd12];
	add.f32 	%f8, %f6, %f7;
	add.s32 	%r24, %r9, 1;
	min.u32 	%r25, %r10, %r24;
	mad.lo.s32 	%r26, %r25, %r3, %r1;
	mul.wide.u32 	%rd13, %r26, 4;
	add.s64 	%rd14, %rd4, %rd13;
	ld.global.f32 	%f9, [%rd14];
	add.f32 	%f10, %f8, %f9;
	add.s32 	%r27, %r9, 2;
	min.u32 	%r28, %r10, %r27;
	mad.lo.s32 	%r29, %r28, %r3, %r1;
	mul.wide.u32 	%rd15, %r29, 4;
	add.s64 	%rd16, %rd4, %rd15;
	ld.global.f32 	%f11, [%rd16];
	add.f32 	%f12, %f10, %f11;
	add.s32 	%r30, %r9, 3;
	min.u32 	%r31, %r10, %r30;
	mad.lo.s32 	%r32, %r31, %r3, %r1;
	mul.wide.u32 	%rd17, %r32, 4;
	add.s64 	%rd18, %rd4, %rd17;
	ld.global.f32 	%f13, [%rd18];
	add.f32 	%f14, %f12, %f13;
	mad.lo.s32 	%r33, %r3, %r9, %r1;
	mul.wide.u32 	%rd19, %r33, 4;
	add.s64 	%rd20, %rd3, %rd19;
	st.global.f32 	[%rd20], %f14;
$L__BB2_2:
	ret;

}


// ===== COMPILED SASS (sm_100) =====

	.target	sm_100

	.elftype	@"ET_EXEC"


//--------------------- .note.nv.tkinfo           --------------------------
	.section	.note.nv.tkinfo,"",@"SHT_NOTE"
	.sectionflags	@"SHF_NOTE_NV_TKINFO"
	.tkinfo
        /*0018*/ 	.word	0x00000002
        /*0030*/ 	.string	""
        /*0030*/ 	.string	"ptxas"
        /*0030*/ 	.string	"Cuda compilation tools, release 13.0, V13.0.88"
        /*0030*/ 	.string	"Build cuda_13.0.r13.0/compiler.36424714_0"
        /*0030*/ 	.string	"-arch sm_100 -m 64 "



//--------------------- .note.nv.cuinfo           --------------------------
	.section	.note.nv.cuinfo,"",@"SHT_NOTE"
	.sectionflags	@"SHF_NOTE_NV_CUINFO"
        /*0018*/ 	.short	0x0002
        /*001a*/ 	.short	0x0064
        /*001c*/ 	.short	0x0082
	.zero		2


//--------------------- .nv.info                  --------------------------
	.section	.nv.info,"",@"SHT_CUDA_INFO"
	.align	4


	//----- nvinfo : EIATTR_REGCOUNT
	.align		4
        /*0000*/ 	.byte	0x04, 0x2f
        /*0002*/ 	.short	(.L_1 - .L_0)
	.align		4
.L_0:
        /*0004*/ 	.word	index@(_Z13productKernelPKfS0_PfS1_S1_i)
        /*0008*/ 	.word	0x00000016


	//----- nvinfo : EIATTR_FRAME_SIZE
	.align		4
.L_1:
        /*000c*/ 	.byte	0x04, 0x11
        /*000e*/ 	.short	(.L_3 - .L_2)
	.align		4
.L_2:
        /*0010*/ 	.word	index@(_Z13productKernelPKfS0_PfS1_S1_i)
        /*0014*/ 	.word	0x00000000


	//----- nvinfo : EIATTR_REGCOUNT
	.align		4
.L_3:
        /*0018*/ 	.byte	0x04, 0x2f
        /*001a*/ 	.short	(.L_5 - .L_4)
	.align		4
.L_4:
        /*001c*/ 	.word	index@(_Z8boxBlurHILi3EEvPKfPfii)
        /*0020*/ 	.word	0x00000016


	//----- nvinfo : EIATTR_FRAME_SIZE
	.align		4
.L_5:
        /*0024*/ 	.byte	0x04, 0x11
        /*0026*/ 	.short	(.L_7 - .L_6)
	.align		4
.L_6:
        /*0028*/ 	.word	index@(_Z8boxBlurHILi3EEvPKfPfii)
        /*002c*/ 	.word	0x00000000


	//----- nvinfo : EIATTR_REGCOUNT
	.align		4
.L_7:
        /*0030*/ 	.byte	0x04, 0x2f
        /*0032*/ 	.short	(.L_9 - .L_8)
	.align		4
.L_8:
        /*0034*/ 	.word	index@(_Z8boxBlurVILi3EEvPKfPfii)
        /*0038*/ 	.word	0x00000018


	//----- nvinfo : EIATTR_FRAME_SIZE
	.align		4
.L_9:
        /*003c*/ 	.byte	0x04, 0x11
        /*003e*/ 	.short	(.L_11 - .L_10)
	.align		4
.L_10:
        /*0040*/ 	.word	index@(_Z8boxBlurVILi3EEvPKfPfii)
        /*0044*/ 	.word	0x00000000


	//----- nvinfo : EIATTR_MIN_STACK_SIZE
	.align		4
.L_11:
        /*0048*/ 	.byte	0x04, 0x12
        /*004a*/ 	.short	(.L_13 - .L_12)
	.align		4
.L_12:
        /*004c*/ 	.word	index@(_Z8boxBlurVILi3EEvPKfPfii)
        /*0050*/ 	.word	0x00000000


	//----- nvinfo : EIATTR_MIN_STACK_SIZE
	.align		4
.L_13:
        /*0054*/ 	.byte	0x04, 0x12
        /*0056*/ 	.short	(.L_15 - .L_14)
	.align		4
.L_14:
        /*0058*/ 	.word	index@(_Z8boxBlurHILi3EEvPKfPfii)
        /*005c*/ 	.word	0x00000000


	//----- nvinfo : EIATTR_MIN_STACK_SIZE
	.align		4
.L_15:
        /*0060*/ 	.byte	0x04, 0x12
        /*0062*/ 	.short	(.L_17 - .L_16)
	.align		4
.L_16:
        /*0064*/ 	.word	index@(_Z13productKernelPKfS0_PfS1_S1_i)
        /*0068*/ 	.word	0x00000000
.L_17:


//--------------------- .nv.compat                --------------------------
	.section	.nv.compat,"",@"SHT_CUDA_COMPAT_INFO"
	.align	4
        /*0000*/ 	.byte	0x02, 0x09, 0x00, 0x00, 0x02, 0x02, 0x01, 0x00, 0x02, 0x05, 0x05, 0x00, 0x03, 0x07, 0x01, 0x01
        /*0010*/ 	.byte	0x02, 0x03, 0x00, 0x00, 0x02, 0x06, 0x01, 0x00, 0x04, 0x0b, 0x08, 0x00, 0x09, 0x00, 0x00, 0x00
        /*0020*/ 	.byte	0x00, 0x00, 0x00, 0x00


//--------------------- .nv.info._Z8boxBlurVILi3EEvPKfPfii --------------------------
	.section	.nv.info._Z8boxBlurVILi3EEvPKfPfii,"",@"SHT_CUDA_INFO"
	.sectionflags	@""
	.align	4


	//----- nvinfo : EIATTR_CUDA_API_VERSION
	.align		4
        /*0000*/ 	.byte	0x04, 0x37
        /*0002*/ 	.short	(.L_19 - .L_18)
.L_18:
        /*0004*/ 	.word	0x00000082


	//----- nvinfo : EIATTR_KPARAM_INFO
	.align		4
.L_19:
        /*0008*/ 	.byte	0x04, 0x17
        /*000a*/ 	.short	(.L_21 - .L_20)
.L_20:
        /*000c*/ 	.word	0x00000000
        /*0010*/ 	.short	0x0003
        /*0012*/ 	.short	0x0014
        /*0014*/ 	.byte	0x00, 0xf0, 0x11, 0x00


	//----- nvinfo : EIATTR_KPARAM_INFO
	.align		4
.L_21:
        /*0018*/ 	.byte	0x04, 0x17
        /*001a*/ 	.short	(.L_23 - .L_22)
.L_22:
        /*001c*/ 	.word	0x00000000
        /*0020*/ 	.short	0x0002
        /*0022*/ 	.short	0x0010
        /*0024*/ 	.byte	0x00, 0xf0, 0x11, 0x00


	//----- nvinfo : EIATTR_KPARAM_INFO
	.align		4
.L_23:
        /*0028*/ 	.byte	0x04, 0x17
        /*002a*/ 	.short	(.L_25 - .L_24)
.L_24:
        /*002c*/ 	.word	0x00000000
        /*0030*/ 	.short	0x0001
        /*0032*/ 	.short	0x0008
        /*0034*/ 	.byte	0x00, 0xf5, 0x21, 0x00


	//----- nvinfo : EIATTR_KPARAM_INFO
	.align		4
.L_25:
        /*0038*/ 	.byte	0x04, 0x17
        /*003a*/ 	.short	(.L_27 - .L_26)
.L_26:
        /*003c*/ 	.word	0x00000000
        /*0040*/ 	.short	0x0000
        /*0042*/ 	.short	0x0000
        /*0044*/ 	.byte	0x00, 0xf5, 0x21, 0x00


	//----- nvinfo : EIATTR_SPARSE_MMA_MASK
	.align		4
.L_27:
        /*0048*/ 	.byte	0x03, 0x50
        /*004a*/ 	.short	0x0000


	//----- nvinfo : EIATTR_MAXREG_COUNT
	.align		4
        /*004c*/ 	.byte	0x03, 0x1b
        /*004e*/ 	.short	0x00ff


	//----- nvinfo : EIATTR_MERCURY_ISA_VERSION
	.align		4
        /*0050*/ 	.byte	0x03, 0x5f
        /*0052*/ 	.short	0x0101


	//----- nvinfo : EIATTR_VRC_CTA_INIT_COUNT
	.align		4
        /*0054*/ 	.byte	0x02, 0x4a
	.zero		1
	.zero		1


	//----- nvinfo : EIATTR_EXIT_INSTR_OFFSETS
	.align		4
        /*0058*/ 	.byte	0x04, 0x1c
        /*005a*/ 	.short	(.L_29 - .L_28)


	//   ....[0]....
.L_28:
        /*005c*/ 	.word	0x00000090


	//   ....[1]....
        /*0060*/ 	.word	0x00000350


	//----- nvinfo : EIATTR_CBANK_PARAM_SIZE
	.align		4
.L_29:
        /*0064*/ 	.byte	0x03, 0x19
        /*0066*/ 	.short	0x0018


	//----- nvinfo : EIATTR_PARAM_CBANK
	.align		4
        /*0068*/ 	.byte	0x04, 0x0a
        /*006a*/ 	.short	(.L_31 - .L_30)
	.align		4
.L_30:
        /*006c*/ 	.word	index@(.nv.constant0._Z8boxBlurVILi3EEvPKfPfii)
        /*0070*/ 	.short	0x0380
        /*0072*/ 	.short	0x0018


	//----- nvinfo : EIATTR_SW_WAR
	.align		4
.L_31:
        /*0074*/ 	.byte	0x04, 0x36
        /*0076*/ 	.short	(.L_33 - .L_32)
.L_32:
        /*0078*/ 	.word	0x00000008
.L_33:


//--------------------- .nv.info._Z8boxBlurHILi3EEvPKfPfii --------------------------
	.section	.nv.info._Z8boxBlurHILi3EEvPKfPfii,"",@"SHT_CUDA_INFO"
	.sectionflags	@""
	.align	4


	//----- nvinfo : EIATTR_CUDA_API_VERSION
	.align		4
        /*0000*/ 	.byte	0x04, 0x37
        /*0002*/ 	.short	(.L_35 - .L_34)
.L_34:
        /*0004*/ 	.word	0x00000082


	//----- nvinfo : EIATTR_KPARAM_INFO
	.align		4
.L_35:
        /*0008*/ 	.byte	0x04, 0x17
        /*000a*/ 	.short	(.L_37 - .L_36)
.L_36:
        /*000c*/ 	.word	0x00000000
        /*0010*/ 	.short	0x0003
        /*0012*/ 	.short	0x0014
        /*0014*/ 	.byte	0x00, 0xf0, 0x11, 0x00


	//----- nvinfo : EIATTR_KPARAM_INFO
	.align		4
.L_37:
        /*0018*/ 	.byte	0x04, 0x17
        /*001a*/ 	.short	(.L_39 - .L_38)
.L_38:
        /*001c*/ 	.word	0x00000000
        /*0020*/ 	.short	0x0002
        /*0022*/ 	.short	0x0010
        /*0024*/ 	.byte	0x00, 0xf0, 0x11, 0x00


	//----- nvinfo : EIATTR_KPARAM_INFO
	.align		4
.L_39:
        /*0028*/ 	.byte	0x04, 0x17
        /*002a*/ 	.short	(.L_41 - .L_40)
.L_40:
        /*002c*/ 	.word	0x00000000
        /*0030*/ 	.short	0x0001
        /*0032*/ 	.short	0x0008
        /*0034*/ 	.byte	0x00, 0xf5, 0x21, 0x00


	//----- nvinfo : EIATTR_KPARAM_INFO
	.align		4
.L_41:
        /*0038*/ 	.byte	0x04, 0x17
        /*003a*/ 	.short	(.L_43 - .L_42)
.L_42:
        /*003c*/ 	.word	0x00000000
        /*0040*/ 	.short	0x0000
        /*0042*/ 	.short	0x0000
        /*0044*/ 	.byte	0x00, 0xf5, 0x21, 0x00


	//----- nvinfo : EIATTR_SPARSE_MMA_MASK
	.align		4
.L_43:
        /*0048*/ 	.byte	0x03, 0x50
        /*004a*/ 	.short	0x0000


	//----- nvinfo : EIATTR_MAXREG_COUNT
	.align		4
        /*004c*/ 	.byte	0x03, 0x1b
        /*004e*/ 	.short	0x00ff


	//----- nvinfo : EIATTR_MERCURY_ISA_VERSION
	.align		4
        /*0050*/ 	.byte	0x03, 0x5f
        /*0052*/ 	.short	0x0101


	//----- nvinfo : EIATTR_VRC_CTA_INIT_COUNT
	.align		4
        /*0054*/ 	.byte	0x02, 0x4a
	.zero		1
	.zero		1


	//----- nvinfo : EIATTR_EXIT_INSTR_OFFSETS
	.align		4
        /*0058*/ 	.byte	0x04, 0x1c
        /*005a*/ 	.short	(.L_45 - .L_44)


	//   ....[0]....
.L_44:
        /*005c*/ 	.word	0x00000090


	//   ....[1]....
        /*0060*/ 	.word	0x00000380


	//----- nvinfo : EIATTR_CBANK_PARAM_SIZE
	.align		4
.L_45:
        /*0064*/ 	.byte	0x03, 0x19
        /*0066*/ 	.short	0x0018


	//----- nvinfo : EIATTR_PARAM_CBANK
	.align		4
        /*0068*/ 	.byte	0x04, 0x0a
        /*006a*/ 	.short	(.L_47 - .L_46)
	.align		4
.L_46:
        /*006c*/ 	.word	index@(.nv.constant0._Z8boxBlurHILi3EEvPKfPfii)
        /*0070*/ 	.short	0x0380
        /*0072*/ 	.short	0x0018


	//----- nvinfo : EIATTR_SW_WAR
	.align		4
.L_47:
        /*0074*/ 	.byte	0x04, 0x36
        /*0076*/ 	.short	(.L_49 - .L_48)
.L_48:
        /*0078*/ 	.word	0x00000008
.L_49:


//--------------------- .nv.info._Z13productKernelPKfS0_PfS1_S1_i --------------------------
	.section	.nv.info._Z13productKernelPKfS0_PfS1_S1_i,"",@"SHT_CUDA_INFO"
	.sectionflags	@""
	.align	4


	//----- nvinfo : EIATTR_CUDA_API_VERSION
	.align		4
        /*0000*/ 	.byte	0x04, 0x37
        /*0002*/ 	.short	(.L_51 - .L_50)
.L_50:
        /*0004*/ 	.word	0x00000082


	//----- nvinfo : EIATTR_KPARAM_INFO
	.align		4
.L_51:
        /*0008*/ 	.byte	0x04, 0x17
        /*000a*/ 	.short	(.L_53 - .L_52)
.L_52:
        /*000c*/ 	.word	0x00000000
        /*0010*/ 	.short	0x0005
        /*0012*/ 	.short	0x0028
        /*0014*/ 	.byte	0x00, 0xf0, 0x11, 0x00


	//----- nvinfo : EIATTR_KPARAM_INFO
	.align		4
.L_53:
        /*0018*/ 	.byte	0x04, 0x17
        /*001a*/ 	.short	(.L_55 - .L_54)
.L_54:
        /*001c*/ 	.word	0x00000000
        /*0020*/ 	.short	0x0004
        /*0022*/ 	.short	0x0020
        /*0024*/ 	.byte	0x00, 0xf5, 0x21, 0x00


	//----- nvinfo : EIATTR_KPARAM_INFO
	.align		4
.L_55:
        /*0028*/ 	.byte	0x04, 0x17
        /*002a*/ 	.short	(.L_57 - .L_56)
.L_56:
        /*002c*/ 	.word	0x00000000
        /*0030*/ 	.short	0x0003
        /*0032*/ 	.short	0x0018
        /*0034*/ 	.byte	0x00, 0xf5, 0x21, 0x00


	//----- nvinfo : EIATTR_KPARAM_INFO
	.align		4
.L_57:
        /*0038*/ 	.byte	0x04, 0x17
        /*003a*/ 	.short	(.L_59 - .L_58)
.L_58:
        /*003c*/ 	.word	0x00000000
        /*0040*/ 	.short	0x0002
        /*0042*/ 	.short	0x0010
        /*0044*/ 	.byte	0x00, 0xf5, 0x21, 0x00


	//----- nvinfo : EIATTR_KPARAM_INFO
	.align		4
.L_59:
        /*0048*/ 	.byte	0x04, 0x17
        /*004a*/ 	.short	(.L_61 - .L_60)
.L_60:
        /*004c*/ 	.word	0x00000000
        /*0050*/ 	.short	0x0001
        /*0052*/ 	.short	0x0008
        /*0054*/ 	.byte	0x00, 0xf5, 0x21, 0x00


	//----- nvinfo : EIATTR_KPARAM_INFO
	.align		4
.L_61:
        /*0058*/ 	.byte	0x04, 0x17
        /*005a*/ 	.short	(.L_63 - .L_62)
.L_62:
        /*005c*/ 	.word	0x00000000
        /*0060*/ 	.short	0x0000
        /*0062*/ 	.short	0x0000
        /*0064*/ 	.byte	0x00, 0xf5, 0x21, 0x00


	//----- nvinfo : EIATTR_SPARSE_MMA_MASK
	.align		4
.L_63:
        /*0068*/ 	.byte	0x03, 0x50
        /*006a*/ 	.short	0x0000


	//----- nvinfo : EIATTR_MAXREG_COUNT
	.align		4
        /*006c*/ 	.byte	0x03, 0x1b
        /*006e*/ 	.short	0x00ff


	//----- nvinfo : EIATTR_MERCURY_ISA_VERSION
	.align		4
        /*0070*/ 	.byte	0x03, 0x5f
        /*0072*/ 	.short	0x0101


	//----- nvinfo : EIATTR_VRC_CTA_INIT_COUNT
	.align		4
        /*0074*/ 	.byte	0x02, 0x4a
	.zero		1
	.zero		1


	//----- nvinfo : EIATTR_EXIT_INSTR_OFFSETS
	.align		4
        /*0078*/ 	.byte	0x04, 0x1c
        /*007a*/ 	.short	(.L_65 - .L_64)


	//   ....[0]....
.L_64:
        /*007c*/ 	.word	0x00000070


	//   ....[1]....
        /*0080*/ 	.word	0x000001b0


	//----- nvinfo : EIATTR_CBANK_PARAM_SIZE
	.align		4
.L_65:
        /*0084*/ 	.byte	0x03, 0x19
        /*0086*/ 	.short	0x002c


	//----- nvinfo : EIATTR_PARAM_CBANK
	.align		4
        /*0088*/ 	.byte	0x04, 0x0a
        /*008a*/ 	.short	(.L_67 - .L_66)
	.align		4
.L_66:
        /*008c*/ 	.word	index@(.nv.constant0._Z13productKernelPKfS0_PfS1_S1_i)
        /*0090*/ 	.short	0x0380
        /*0092*/ 	.short	0x002c


	//----- nvinfo : EIATTR_SW_WAR
	.align		4
.L_67:
        /*0094*/ 	.byte	0x04, 0x36
        /*0096*/ 	.short	(.L_69 - .L_68)
.L_68:
        /*0098*/ 	.word	0x00000008
.L_69:


//--------------------- .nv.callgraph             --------------------------
	.section	.nv.callgraph,"",@"SHT_CUDA_CALLGRAPH"
	.align	4
	.sectionentsize	8
	.align		4
        /*0000*/ 	.word	0x00000000
	.align		4
        /*0004*/ 	.word	0xffffffff
	.align		4
        /*0008*/ 	.word	0x00000000
	.align		4
        /*000c*/ 	.word	0xfffffffe
	.align		4
        /*0010*/ 	.word	0x00000000
	.align		4
        /*0014*/ 	.word	0xfffffffd
	.align		4
        /*0018*/ 	.word	0x00000000
	.align		4
        /*001c*/ 	.word	0xfffffffc


//--------------------- .text._Z8boxBlurVILi3EEvPKfPfii --------------------------
	.section	.text._Z8boxBlurVILi3EEvPKfPfii,"ax",@progbits
	.align	128
        .global         _Z8boxBlurVILi3EEvPKfPfii
        .type           _Z8boxBlurVILi3EEvPKfPfii,@function
        .size           _Z8boxBlurVILi3EEvPKfPfii,(.L_x_3 - _Z8boxBlurVILi3EEvPKfPfii)
        .other          _Z8boxBlurVILi3EEvPKfPfii,@"STO_CUDA_ENTRY STV_DEFAULT"
_Z8boxBlurVILi3EEvPKfPfii:
.text._Z8boxBlurVILi3EEvPKfPfii:
[----:B------:R-:W-:Y:S01]  /*0000*/  LDC R1, c[0x0][0x37c] ;  /* 0x0000df00ff017b82 */ /* 0x000fe20000000800 */
[----:B------:R-:W0:Y:S07]  /*0010*/  S2R R5, SR_TID.Y ;  /* 0x0000000000057919 */ /* 0x000e2e0000002200 */
[----:B------:R-:W0:Y:S08]  /*0020*/  S2UR UR4, SR_CTAID.Y ;  /* 0x00000000000479c3 */ /* 0x000e300000002600 */
[----:B------:R-:W0:Y:S08]  /*0030*/  LDC R0, c[0x0][0x364] ;  /* 0x0000d900ff007b82 */ /* 0x000e300000000800 */
[----:B------:R-:W1:Y:S08]  /*0040*/  LDC.64 R2, c[0x0][0x390] ;  /* 0x0000e400ff027b82 */ /* 0x000e700000000a00 */
[----:B------:R-:W2:Y:S01]  /*0050*/  S2UR UR6, SR_CTAID.X ;  /* 0x00000000000679c3 */ /* 0x000ea20000002500 */
[----:B0-----:R-:W-:-:S05]  /*0060*/  IMAD R0, R0, UR4, R5 ;  /* 0x0000000400007c24 */ /* 0x001fca000f8e0205 */
[----:B-1----:R-:W-:-:S04]  /*0070*/  ISETP.GE.AND P0, PT, R0, R3, PT ;  /* 0x000000030000720c */ /* 0x002fc80003f06270 */
[----:B--2---:R-:W-:-:S13]  /*0080*/  ISETP.LE.OR P0, PT, R2, UR6, P0 ;  /* 0x0000000602007c0c */ /* 0x004fda0008703670 */
[----:B------:R-:W-:Y:S05]  /*0090*/  @P0 EXIT ;  /* 0x000000000000094d */ /* 0x000fea0003800000 */
[----:B------:R-:W0:Y:S01]  /*00a0*/  LDC.64 R4, c[0x0][0x380] ;  /* 0x0000e000ff047b82 */ /* 0x000e220000000a00 */
[----:B------:R-:W1:Y:S01]  /*00b0*/  LDCU.64 UR4, c[0x0][0x358] ;  /* 0x00006b00ff0477ac */ /* 0x000e620008000a00 */
[----:B------:R-:W-:Y:S02]  /*00c0*/  IADD3 R15, PT, PT, R3, -0x1, RZ ;  /* 0xffffffff030f7810 */ /* 0x000fe40007ffe0ff */
[C---:B------:R-:W-:Y:S02]  /*00d0*/  VIMNMX.U32 R6, PT, PT, R0.reuse, 0x1, !PT ;  /* 0x0000000100067848 */ /* 0x040fe40007fe0000 */
[C-C-:B------:R-:W-:Y:S02]  /*00e0*/  VIADDMNMX.RELU R3, R0.reuse, 0xfffffffd, R15.reuse, PT ;  /* 0xfffffffd00037846 */ /* 0x140fe4000380110f */
[----:B------:R-:W-:Y:S02]  /*00f0*/  VIADDMNMX.RELU R7, R0, 0xfffffffe, R15, PT ;  /* 0xfffffffe00077846 */ /* 0x000fe4000380110f */
[----:B------:R-:W-:Y:S01]  /*0100*/  IADD3 R11, PT, PT, R6, -0x1, RZ ;  /* 0xffffffff060b7810 */ /* 0x000fe20007ffe0ff */
[-C--:B------:R-:W-:Y:S01]  /*0110*/  IMAD R3, R3, R2.reuse, UR6 ;  /* 0x0000000603037e24 */ /* 0x080fe2000f8e0202 */
[----:B------:R-:W-:Y:S01]  /*0120*/  VIMNMX.U32 R13, PT, PT, R0, R15, PT ;  /* 0x0000000f000d7248 */ /* 0x000fe20003fe0000 */
[----:B------:R-:W-:-:S02]  /*0130*/  IMAD R7, R7, R2, UR6 ;  /* 0x0000000607077e24 */ /* 0x000fc4000f8e0202 */
[-C--:B------:R-:W-:Y:S01]  /*0140*/  IMAD R11, R11, R2.reuse, UR6 ;  /* 0x000000060b0b7e24 */ /* 0x080fe2000f8e0202 */
[----:B------:R-:W-:Y:S01]  /*0150*/  VIADDMNMX.U32 R17, R0, 0x1, R15, PT ;  /* 0x0000000100117846 */ /* 0x000fe2000380000f */
[----:B------:R-:W-:Y:S02]  /*0160*/  IMAD R13, R13, R2, UR6 ;  /* 0x000000060d0d7e24 */ /* 0x000fe4000f8e0202 */
[----:B0-----:R-:W-:-:S04]  /*0170*/  IMAD.WIDE.U32 R8, R3, 0x4, R4 ;  /* 0x0000000403087825 */ /* 0x001fc800078e0004 */
[--C-:B------:R-:W-:Y:S01]  /*0180*/  IMAD.WIDE.U32 R6, R7, 0x4, R4.reuse ;  /* 0x0000000407067825 */ /* 0x100fe200078e0004 */
[----:B-1----:R0:W2:Y:S03]  /*0190*/  LDG.E R3, desc[UR4][R8.64] ;  /* 0x0000000408037981 */ /* 0x0020a6000c1e1900 */
[----:B------:R-:W-:Y:S01]  /*01a0*/  IMAD.WIDE.U32 R10, R11, 0x4, R4 ;  /* 0x000000040b0a7825 */ /* 0x000fe200078e0004 */
[C---:B------:R-:W-:Y:S01]  /*01b0*/  VIADDMNMX.U32 R19, R0.reuse, 0x2, R15, PT ;  /* 0x0000000200137846 */ /* 0x040fe2000380000f */
[----:B------:R1:W3:Y:S02]  /*01c0*/  LDG.E R6, desc[UR4][R6.64] ;  /* 0x0000000406067981 */ /* 0x0002e4000c1e1900 */
[----:B------:R-:W-:Y:S02]  /*01d0*/  IMAD R17, R17, R2, UR6 ;  /* 0x0000000611117e24 */ /* 0x000fe4000f8e0202 */
[----:B------:R-:W-:Y:S01]  /*01e0*/  IMAD.WIDE.U32 R12, R13, 0x4, R4 ;  /* 0x000000040d0c7825 */ /* 0x000fe200078e0004 */
[----:B------:R-:W4:Y:S01]  /*01f0*/  LDG.E R10, desc[UR4][R10.64] ;  /* 0x000000040a0a7981 */ /* 0x000f22000c1e1900 */
[----:B------:R-:W-:-:S02]  /*0200*/  VIADDMNMX.U32 R21, R0, 0x3, R15, PT ;  /* 0x0000000300157846 */ /* 0x000fc4000380000f */
[-C--:B------:R-:W-:Y:S02]  /*0210*/  IMAD R15, R19, R2.reuse, UR6 ;  /* 0x00000006130f7e24 */ /* 0x080fe4000f8e0202 */
[--C-:B0-----:R-:W-:Y:S01]  /*0220*/  IMAD.WIDE.U32 R8, R17, 0x4, R4.reuse ;  /* 0x0000000411087825 */ /* 0x101fe200078e0004 */
[----:B------:R-:W5:Y:S03]  /*0230*/  LDG.E R12, desc[UR4][R12.64] ;  /* 0x000000040c0c7981 */ /* 0x000f66000c1e1900 */
[----:B------:R-:W-:Y:S02]  /*0240*/  IMAD R17, R21, R2, UR6 ;  /* 0x0000000615117e24 */ /* 0x000fe4000f8e0202 */
[--C-:B------:R-:W-:Y:S01]  /*0250*/  IMAD.WIDE.U32 R14, R15, 0x4, R4.reuse ;  /* 0x000000040f0e7825 */ /* 0x100fe200078e0004 */
[----:B------:R-:W5:Y:S03]  /*0260*/  LDG.E R8, desc[UR4][R8.64] ;  /* 0x0000000408087981 */ /* 0x000f66000c1e1900 */
[----:B------:R-:W-:-:S02]  /*0270*/  IMAD.WIDE.U32 R16, R17, 0x4, R4 ;  /* 0x0000000411107825 */ /* 0x000fc400078e0004 */
[----:B------:R-:W5:Y:S01]  /*0280*/  LDG.E R14, desc[UR4][R14.64] ;  /* 0x000000040e0e7981 */ /* 0x000f62000c1e1900 */
[----:B------:R-:W0:Y:S03]  /*0290*/  LDC.64 R4, c[0x0][0x388] ;  /* 0x0000e200ff047b82 */ /* 0x000e260000000a00 */
[----:B------:R-:W5:Y:S01]  /*02a0*/  LDG.E R16, desc[UR4][R16.64] ;  /* 0x0000000410107981 */ /* 0x000f62000c1e1900 */
[----:B-1----:R-:W-:-:S04]  /*02b0*/  IMAD R7, R0, R2, UR6 ;  /* 0x0000000600077e24 */ /* 0x002fc8000f8e0202 */
[----:B0-----:R-:W-:-:S04]  /*02c0*/  IMAD.WIDE.U32 R4, R7, 0x4, R4 ;  /* 0x0000000407047825 */ /* 0x001fc800078e0004 */
[----:B--2---:R-:W-:-:S04]  /*02d0*/  FADD R3, RZ, R3 ;  /* 0x00000003ff037221 */ /* 0x004fc80000000000 */
[----:B---3--:R-:W-:-:S04]  /*02e0*/  FADD R3, R3, R6 ;  /* 0x0000000603037221 */ /* 0x008fc80000000000 */
[----:B----4-:R-:W-:-:S04]  /*02f0*/  FADD R3, R3, R10 ;  /* 0x0000000a03037221 */ /* 0x010fc80000000000 */
[----:B-----5:R-:W-:-:S04]  /*0300*/  FADD R3, R3, R12 ;  /* 0x0000000c03037221 */ /* 0x020fc80000000000 */
[----:B------:R-:W-:-:S04]  /*0310*/  FADD R3, R3, R8 ;  /* 0x0000000803037221 */ /* 0x000fc80000000000 */
[----:B------:R-:W-:-:S04]  /*0320*/  FADD R3, R3, R14 ;  /* 0x0000000e03037221 */ /* 0x000fc80000000000 */
[----:B------:R-:W-:-:S05]  /*0330*/  FADD R3, R3, R16 ;  /* 0x0000001003037221 */ /* 0x000fca0000000000 */
[----:B------:R-:W-:Y:S01]  /*0340*/  STG.E desc[UR4][R4.64], R3 ;  /* 0x0000000304007986 */ /* 0x000fe2000c101904 */
[----:B------:R-:W-:Y:S05]  /*0350*/  EXIT ;  /* 0x000000000000794d */ /* 0x000fea0003800000 */
.L_x_0:
[----:B------:R-:W-:-:S00]  /*0360*/  BRA `(.L_x_0) ;  /* 0xfffffffc00fc7947 */ /* 0x000fc0000383ffff */
[----:B------:R-:W-:-:S00]  /*0370*/  NOP ;  /* 0x0000000000007918 */ /* 0x000fc00000000000 */
        /* <DEDUP_REMOVED lines=8> */
.L_x_3:


//--------------------- .text._Z8boxBlurHILi3EEvPKfPfii --------------------------
	.section	.text._Z8boxBlurHILi3EEvPKfPfii,"ax",@progbits
	.align	128
        .global         _Z8boxBlurHILi3EEvPKfPfii
        .type           _Z8boxBlurHILi3EEvPKfPfii,@function
        .size           _Z8boxBlurHILi3EEvPKfPfii,(.L_x_4 - _Z8boxBlurHILi3EEvPKfPfii)
        .other          _Z8boxBlurHILi3EEvPKfPfii,@"STO_CUDA_ENTRY STV_DEFAULT"
_Z8boxBlurHILi3EEvPKfPfii:
.text._Z8boxBlurHILi3EEvPKfPfii:
[----:B------:R-:W-:Y:S01]  /*0000*/  LDC R1, c[0x0][0x37c] ;  /* 0x0000df00ff017b82 */ /* 0x000fe20000000800 */
[----:B------:R-:W0:Y:S07]  /*0010*/  S2R R0, SR_TID.X ;  /* 0x0000000000007919 */ /* 0x000e2e0000002100 */
[----:B------:R-:W0:Y:S08]  /*0020*/  S2UR UR4, SR_CTAID.X ;  /* 0x00000000000479c3 */ /* 0x000e300000002500 */
[----:B------:R-:W0:Y:S08]  /*0030*/  LDC R5, c[0x0][0x360] ;  /* 0x0000d800ff057b82 */ /* 0x000e300000000800 */
[----:B------:R-:W1:Y:S08]  /*0040*/  S2UR UR6, SR_CTAID.Y ;  /* 0x00000000000679c3 */ /* 0x000e700000002600 */
[----:B------:R-:W1:Y:S01]  /*0050*/  LDC.64 R6, c[0x0][0x390] ;  /* 0x0000e400ff067b82 */ /* 0x000e620000000a00 */
[----:B0-----:R-:W-:Y:S01]  /*0060*/  IMAD R5, R5, UR4, R0 ;  /* 0x0000000405057c24 */ /* 0x001fe2000f8e0200 */
[----:B-1----:R-:W-:-:S04]  /*0070*/  ISETP.LE.AND P0, PT, R7, UR6, PT ;  /* 0x0000000607007c0c */ /* 0x002fc8000bf03270 */
[----:B------:R-:W-:-:S13]  /*0080*/  ISETP.GE.OR P0, PT, R5, R6, P0 ;  /* 0x000000060500720c */ /* 0x000fda0000706670 */
[----:B------:R-:W-:Y:S05]  /*0090*/  @P0 EXIT ;  /* 0x000000000000094d */ /* 0x000fea0003800000 */
[----:B------:R-:W0:Y:S01]  /*00a0*/  LDC.64 R2, c[0x0][0x380] ;  /* 0x0000e000ff027b82 */ /* 0x000e220000000a00 */
[----:B------:R-:W1:Y:S01]  /*00b0*/  LDCU.64 UR8, c[0x0][0x380] ;  /* 0x00007000ff0877ac */ /* 0x000e620008000a00 */
[C---:B------:R-:W-:Y:S01]  /*00c0*/  IADD3 R14, PT, PT, R6.reuse, -0x1, RZ ;  /* 0xffffffff060e7810 */ /* 0x040fe20007ffe0ff */
[----:B------:R-:W-:Y:S01]  /*00d0*/  IMAD R0, R6, UR6, RZ ;  /* 0x0000000606007c24 */ /* 0x000fe2000f8e02ff */
[C---:B------:R-:W-:Y:S01]  /*00e0*/  VIMNMX R11, PT, PT, R5.reuse, 0x1, !PT ;  /* 0x00000001050b7848 */ /* 0x040fe20007fe0100 */
[----:B------:R-:W2:Y:S01]  /*00f0*/  LDCU.64 UR4, c[0x0][0x358] ;  /* 0x00006b00ff0477ac */ /* 0x000ea20008000a00 */
[C-C-:B------:R-:W-:Y:S02]  /*0100*/  VIADDMNMX.RELU R7, R5.reuse, 0xfffffffd, R14.reuse, PT ;  /* 0xfffffffd05077846 */ /* 0x140fe4000380110e */
[----:B------:R-:W-:Y:S02]  /*0110*/  VIADDMNMX.RELU R9, R5, 0xfffffffe, R14, PT ;  /* 0xfffffffe05097846 */ /* 0x000fe4000380110e */
[----:B------:R-:W-:-:S02]  /*0120*/  IADD3 R7, PT, PT, R0, R7, RZ ;  /* 0x0000000700077210 */ /* 0x000fc40007ffe0ff */
[C---:B------:R-:W-:Y:S02]  /*0130*/  IADD3 R9, PT, PT, R0.reuse, R9, RZ ;  /* 0x0000000900097210 */ /* 0x040fe40007ffe0ff */
[----:B------:R-:W-:-:S04]  /*0140*/  IADD3 R12, P0, PT, R0, R11, RZ ;  /* 0x0000000b000c7210 */ /* 0x000fc80007f1e0ff */
[----:B------:R-:W-:Y:S02]  /*0150*/  LEA.HI.X.SX32 R17, R0, RZ, 0x1, P0 ;  /* 0x000000ff00117211 */ /* 0x000fe400000f0eff */
[----:B-1----:R-:W-:Y:S01]  /*0160*/  LEA R6, P0, R12, UR8, 0x2 ;  /* 0x000000080c067c11 */ /* 0x002fe2000f8010ff */
[----:B0-----:R-:W-:Y:S01]  /*0170*/  IMAD.WIDE R10, R7, 0x4, R2 ;  /* 0x00000004070a7825 */ /* 0x001fe200078e0202 */
[----:B------:R-:W-:-:S03]  /*0180*/  VIMNMX.RELU R7, PT, PT, R14, R5, PT ;  /* 0x000000050e077248 */ /* 0x000fc60003fe1100 */
[----:B------:R-:W-:Y:S01]  /*0190*/  IMAD.WIDE R8, R9, 0x4, R2 ;  /* 0x0000000409087825 */ /* 0x000fe200078e0202 */
[----:B--2---:R0:W2:Y:S01]  /*01a0*/  LDG.E R4, desc[UR4][R10.64] ;  /* 0x000000040a047981 */ /* 0x0040a2000c1e1900 */
[C-C-:B------:R-:W-:Y:S02]  /*01b0*/  VIADDMNMX.RELU R15, R5.reuse, 0x1, R14.reuse, PT ;  /* 0x00000001050f7846 */ /* 0x140fe4000380110e */
[----:B------:R-:W-:Y:S01]  /*01c0*/  IMAD.IADD R13, R0, 0x1, R7 ;  /* 0x00000001000d7824 */ /* 0x000fe200078e0207 */
[----:B------:R-:W-:Y:S01]  /*01d0*/  LEA.HI.X R7, R12, UR9, R17, 0x2, P0 ;  /* 0x000000090c077c11 */ /* 0x000fe200080f1411 */
[----:B------:R-:W3:Y:S01]  /*01e0*/  LDG.E R8, desc[UR4][R8.64] ;  /* 0x0000000408087981 */ /* 0x000ee2000c1e1900 */
[----:B------:R-:W-:Y:S01]  /*01f0*/  VIADDMNMX.RELU R17, R5, 0x2, R14, PT ;  /* 0x0000000205117846 */ /* 0x000fe2000380110e */
[----:B------:R-:W-:Y:S01]  /*0200*/  IMAD.WIDE R12, R13, 0x4, R2 ;  /* 0x000000040d0c7825 */ /* 0x000fe200078e0202 */
[C---:B------:R-:W-:Y:S01]  /*0210*/  IADD3 R15, PT, PT, R0.reuse, R15, RZ ;  /* 0x0000000f000f7210 */ /* 0x040fe20007ffe0ff */
[----:B------:R2:W4:Y:S01]  /*0220*/  LDG.E R6, desc[UR4][R6.64+-0x4] ;  /* 0xfffffc0406067981 */ /* 0x000522000c1e1900 */
[----:B------:R-:W-:Y:S01]  /*0230*/  VIADDMNMX.RELU R19, R5, 0x3, R14, PT ;  /* 0x0000000305137846 */ /* 0x000fe2000380110e */
[----:B------:R-:W-:-:S02]  /*0240*/  IMAD.IADD R17, R0, 0x1, R17 ;  /* 0x0000000100117824 */ /* 0x000fc400078e0211 */
[--C-:B0-----:R-:W-:Y:S01]  /*0250*/  IMAD.WIDE R10, R15, 0x4, R2.reuse ;  /* 0x000000040f0a7825 */ /* 0x101fe200078e0202 */
[----:B------:R-:W5:Y:S01]  /*0260*/  LDG.E R13, desc[UR4][R12.64] ;  /* 0x000000040c0d7981 */ /* 0x000f62000c1e1900 */
[----:B------:R-:W-:Y:S02]  /*0270*/  IADD3 R19, PT, PT, R0, R19, RZ ;  /* 0x0000001300137210 */ /* 0x000fe40007ffe0ff */
[--C-:B------:R-:W-:Y:S02]  /*0280*/  IMAD.WIDE R14, R17, 0x4, R2.reuse ;  /* 0x00000004110e7825 */ /* 0x100fe400078e0202 */
[----:B------:R-:W5:Y:S02]  /*0290*/  LDG.E R11, desc[UR4][R10.64] ;  /* 0x000000040a0b7981 */ /* 0x000f64000c1e1900 */
[----:B------:R-:W-:Y:S02]  /*02a0*/  IMAD.WIDE R16, R19, 0x4, R2 ;  /* 0x0000000413107825 */ /* 0x000fe400078e0202 */
[----:B------:R-:W5:Y:S01]  /*02b0*/  LDG.E R15, desc[UR4][R14.64] ;  /* 0x000000040e0f7981 */ /* 0x000f62000c1e1900 */
[----:B------:R-:W0:Y:S03]  /*02c0*/  LDC.64 R2, c[0x0][0x388] ;  /* 0x0000e200ff027b82 */ /* 0x000e260000000a00 */
[----:B------:R-:W5:Y:S01]  /*02d0*/  LDG.E R17, desc[UR4][R16.64] ;  /* 0x0000000410117981 */ /* 0x000f62000c1e1900 */
[----:B------:R-:W-:-:S05]  /*02e0*/  IADD3 R5, PT, PT, R5, R0, RZ ;  /* 0x0000000005057210 */ /* 0x000fca0007ffe0ff */
[----:B0-----:R-:W-:-:S04]  /*02f0*/  IMAD.WIDE R2, R5, 0x4, R2 ;  /* 0x0000000405027825 */ /* 0x001fc800078e0202 */
        /* <DEDUP_REMOVED lines=9> */
.L_x_1:
        /* <DEDUP_REMOVED lines=15> */
.L_x_4:


//--------------------- .text._Z13productKernelPKfS0_PfS1_S1_i --------------------------
	.section	.text._Z13productKernelPKfS0_PfS1_S1_i,"ax",@progbits
	.align	128
        .global         _Z13productKernelPKfS0_PfS1_S1_i
        .type           _Z13productKernelPKfS0_PfS1_S1_i,@function
        .size           _Z13productKernelPKfS0_PfS1_S1_i,(.L_x_5 - _Z13productKernelPKfS0_PfS1_S1_i)
        .other          _Z13productKernelPKfS0_PfS1_S1_i,@"STO_CUDA_ENTRY STV_DEFAULT"
_Z13productKernelPKfS0_PfS1_S1_i:
.text._Z13productKernelPKfS0_PfS1_S1_i:
[----:B------:R-:W-:Y:S01]  /*0000*/  LDC R1, c[0x0][0x37c] ;  /* 0x0000df00ff017b82 */ /* 0x000fe20000000800 */
[----:B------:R-:W0:Y:S07]  /*0010*/  S2R R0, SR_TID.X ;  /* 0x0000000000007919 */ /* 0x000e2e0000002100 */
[----:B------:R-:W0:Y:S01]  /*0020*/  S2UR UR4, SR_CTAID.X ;  /* 0x00000000000479c3 */ /* 0x000e220000002500 */
[----:B------:R-:W1:Y:S07]  /*0030*/  LDCU UR5, c[0x0][0x3a8] ;  /* 0x00007500ff0577ac */ /* 0x000e6e0008000800 */
[----:B------:R-:W0:Y:S02]  /*0040*/  LDC R13, c[0x0][0x360] ;  /* 0x0000d800ff0d7b82 */ /* 0x000e240000000800 */
[----:B0-----:R-:W-:-:S05]  /*0050*/  IMAD R13, R13, UR4, R0 ;  /* 0x000000040d0d7c24 */ /* 0x001fca000f8e0200 */
[----:B-1----:R-:W-:-:S13]  /*0060*/  ISETP.GE.AND P0, PT, R13, UR5, PT ;  /* 0x000000050d007c0c */ /* 0x002fda000bf06270 */
[----:B------:R-:W-:Y:S05]  /*0070*/  @P0 EXIT ;  /* 0x000000000000094d */ /* 0x000fea0003800000 */
[----:B------:R-:W0:Y:S01]  /*0080*/  LDC.64 R2, c[0x0][0x380] ;  /* 0x0000e000ff027b82 */ /* 0x000e220000000a00 */
[----:B------:R-:W1:Y:S07]  /*0090*/  LDCU.64 UR4, c[0x0][0x358] ;  /* 0x00006b00ff0477ac */ /* 0x000e6e0008000a00 */
[----:B------:R-:W2:Y:S08]  /*00a0*/  LDC.64 R4, c[0x0][0x388] ;  /* 0x0000e200ff047b82 */ /* 0x000eb00000000a00 */
[----:B------:R-:W3:Y:S01]  /*00b0*/  LDC.64 R6, c[0x0][0x390] ;  /* 0x0000e400ff067b82 */ /* 0x000ee20000000a00 */
[----:B0-----:R-:W-:-:S07]  /*00c0*/  IMAD.WIDE R2, R13, 0x4, R2 ;  /* 0x000000040d027825 */ /* 0x001fce00078e0202 */
[----:B------:R-:W0:Y:S01]  /*00d0*/  LDC.64 R8, c[0x0][0x398] ;  /* 0x0000e600ff087b82 */ /* 0x000e220000000a00 */
[----:B-1----:R-:W4:Y:S01]  /*00e0*/  LDG.E R2, desc[UR4][R2.64] ;  /* 0x0000000402027981 */ /* 0x002f22000c1e1900 */
[----:B--2---:R-:W-:-:S06]  /*00f0*/  IMAD.WIDE R4, R13, 0x4, R4 ;  /* 0x000000040d047825 */ /* 0x004fcc00078e0204 */
[----:B------:R-:W1:Y:S01]  /*0100*/  LDC.64 R10, c[0x0][0x3a0] ;  /* 0x0000e800ff0a7b82 */ /* 0x000e620000000a00 */
[----:B------:R-:W2:Y:S01]  /*0110*/  LDG.E R5, desc[UR4][R4.64] ;  /* 0x0000000404057981 */ /* 0x000ea2000c1e1900 */
[----:B---3--:R-:W-:-:S04]  /*0120*/  IMAD.WIDE R6, R13, 0x4, R6 ;  /* 0x000000040d067825 */ /* 0x008fc800078e0206 */
[----:B0-----:R-:W-:-:S04]  /*0130*/  IMAD.WIDE R8, R13, 0x4, R8 ;  /* 0x000000040d087825 */ /* 0x001fc800078e0208 */
[----:B-1----:R-:W-:-:S04]  /*0140*/  IMAD.WIDE R10, R13, 0x4, R10 ;  /* 0x000000040d0a7825 */ /* 0x002fc800078e020a */
[C---:B----4-:R-:W-:Y:S01]  /*0150*/  FMUL R15, R2.reuse, R2 ;  /* 0x00000002020f7220 */ /* 0x050fe20000400000 */
[-C--:B--2---:R-:W-:Y:S01]  /*0160*/  FMUL R17, R5, R5.reuse ;  /* 0x0000000505117220 */ /* 0x084fe20000400000 */
[----:B------:R-:W-:-:S03]  /*0170*/  FMUL R19, R2, R5 ;  /* 0x0000000502137220 */ /* 0x000fc60000400000 */
[----:B------:R-:W-:Y:S04]  /*0180*/  STG.E desc[UR4][R6.64], R15 ;  /* 0x0000000f06007986 */ /* 0x000fe8000c101904 */
[----:B------:R-:W-:Y:S04]  /*0190*/  STG.E desc[UR4][R8.64], R17 ;  /* 0x0000001108007986 */ /* 0x000fe8000c101904 */
[----:B------:R-:W-:Y:S01]  /*01a0*/  STG.E desc[UR4][R10.64], R19 ;  /* 0x000000130a007986 */ /* 0x000fe2000c101904 */
[----:B------:R-:W-:Y:S05]  /*01b0*/  EXIT ;  /* 0x000000000000794d */ /* 0x000fea0003800000 */
.L_x_2:
        /* <DEDUP_REMOVED lines=12> */
.L_x_5:


//--------------------- .nv.shared.reserved.0     --------------------------
	.section	.nv.shared.reserved.0,"aw",@nobits
	.weak		__nv_reservedSMEM_offset_0_alias
	.size		__nv_reservedSMEM_offset_0_alias, 0, 64
	.other		__nv_reservedSMEM_offset_0_alias,@"STO_CUDA_RESERVED_SHARED STV_DEFAULT"
__nv_reservedSMEM_offset_0_alias:
	.zero		0
	.zero		64


//--------------------- .nv.constant0._Z8boxBlurVILi3EEvPKfPfii --------------------------
	.section	.nv.constant0._Z8boxBlurVILi3EEvPKfPfii,"a",@progbits
	.sectionflags	@""
	.align	4
.nv.constant0._Z8boxBlurVILi3EEvPKfPfii:
	.zero		920


//--------------------- .nv.constant0._Z8boxBlurHILi3EEvPKfPfii --------------------------
	.section	.nv.constant0._Z8boxBlurHILi3EEvPKfPfii,"a",@progbits
	.sectionflags	@""
	.align	4
.nv.constant0._Z8boxBlurHILi3EEvPKfPfii:
	.zero		920


//--------------------- .nv.constant0._Z13productKernelPKfS0_PfS1_S1_i --------------------------
	.section	.nv.constant0._Z13productKernelPKfS0_PfS1_S1_i,"a",@progbits
	.sectionflags	@""
	.align	4
.nv.constant0._Z13productKernelPKfS0_PfS1_S1_i:
	.zero		940


//--------------------- SYMBOLS --------------------------

	.type		.nv.reservedSmem.offset0,@object
	.size		.nv.reservedSmem.offset0,0x4
